	.headerflags	@"EF_CUDA_TEXMODE_UNIFIED EF_CUDA_64BIT_ADDRESS EF_CUDA_ACCELERATORS EF_CUDA_SM90 EF_CUDA_VIRTUAL_SM(EF_CUDA_SM90)"
	.elftype	@"ET_EXEC"


//--------------------- .nv.info                  --------------------------
	.section	.nv.info,"",@"SHT_CUDA_INFO"
	.align	4


	//----- nvinfo : EIATTR_REGCOUNT
	.align		4
        /*0000*/ 	.byte	0x04, 0x2f
        /*0002*/ 	.short	(.L_1 - .L_0)
	.align		4
.L_0:
        /*0004*/ 	.word	index@(triton_poi_fused_cat_2)
        /*0008*/ 	.word	0x00000010


	//----- nvinfo : EIATTR_MIN_STACK_SIZE
	.align		4
.L_1:
        /*000c*/ 	.byte	0x04, 0x12
        /*000e*/ 	.short	(.L_3 - .L_2)
	.align		4
.L_2:
        /*0010*/ 	.word	index@(triton_poi_fused_cat_2)
        /*0014*/ 	.word	0x00000000


	//----- nvinfo : EIATTR_FRAME_SIZE
	.align		4
.L_3:
        /*0018*/ 	.byte	0x04, 0x11
        /*001a*/ 	.short	(.L_5 - .L_4)
	.align		4
.L_4:
        /*001c*/ 	.word	index@(triton_poi_fused_cat_2)
        /*0020*/ 	.word	0x00000000


	//----- nvinfo : EIATTR_MIN_STACK_SIZE
	.align		4
.L_5:
        /*0024*/ 	.byte	0x04, 0x12
        /*0026*/ 	.short	(.L_7 - .L_6)
	.align		4
.L_6:
        /*0028*/ 	.word	index@(triton_poi_fused_cat_2)
        /*002c*/ 	.word	0x00000000
.L_7:


//--------------------- .nv.info.triton_poi_fused_cat_2 --------------------------
	.section	.nv.info.triton_poi_fused_cat_2,"",@"SHT_CUDA_INFO"
	.sectionflags	@""
	.align	4


	//----- nvinfo : EIATTR_CUDA_API_VERSION
	.align		4
        /*0000*/ 	.byte	0x04, 0x37
        /*0002*/ 	.short	(.L_9 - .L_8)
.L_8:
        /*0004*/ 	.word	0x0000007c


	//----- nvinfo : EIATTR_KPARAM_INFO
	.align		4
.L_9:
        /*0008*/ 	.byte	0x04, 0x17
        /*000a*/ 	.short	(.L_11 - .L_10)
.L_10:
        /*000c*/ 	.word	0x00000000
        /*0010*/ 	.short	0x0003
        /*0012*/ 	.short	0x0018
        /*0014*/ 	.byte	0x00, 0xf0, 0x11, 0x00


	//----- nvinfo : EIATTR_KPARAM_INFO
	.align		4
.L_11:
        /*0018*/ 	.byte	0x04, 0x17
        /*001a*/ 	.short	(.L_13 - .L_12)
.L_12:
        /*001c*/ 	.word	0x00000000
        /*0020*/ 	.short	0x0002
        /*0022*/ 	.short	0x0010
        /*0024*/ 	.byte	0x00, 0xf4, 0x21, 0x00


	//----- nvinfo : EIATTR_KPARAM_INFO
	.align		4
.L_13:
        /*0028*/ 	.byte	0x04, 0x17
        /*002a*/ 	.short	(.L_15 - .L_14)
.L_14:
        /*002c*/ 	.word	0x00000000
        /*0030*/ 	.short	0x0001
        /*0032*/ 	.short	0x0008
        /*0034*/ 	.byte	0x00, 0xf4, 0x21, 0x00


	//----- nvinfo : EIATTR_KPARAM_INFO
	.align		4
.L_15:
        /*0038*/ 	.byte	0x04, 0x17
        /*003a*/ 	.short	(.L_17 - .L_16)
.L_16:
        /*003c*/ 	.word	0x00000000
        /*0040*/ 	.short	0x0000
        /*0042*/ 	.short	0x0000
        /*0044*/ 	.byte	0x00, 0xf4, 0x21, 0x00


	//----- nvinfo : EIATTR_SPARSE_MMA_MASK
	.align		4
.L_17:
        /*0048*/ 	.byte	0x03, 0x50
        /*004a*/ 	.short	0x0000


	//----- nvinfo : EIATTR_MAXREG_COUNT
	.align		4
        /*004c*/ 	.byte	0x03, 0x1b
        /*004e*/ 	.short	0x00ff


	//----- nvinfo : EIATTR_EXIT_INSTR_OFFSETS
	.align		4
        /*0050*/ 	.byte	0x04, 0x1c
        /*0052*/ 	.short	(.L_19 - .L_18)


	//   ....[0]....
.L_18:
        /*0054*/ 	.word	0x00000330


	//----- nvinfo : EIATTR_REQNTID
	.align		4
.L_19:
        /*0058*/ 	.byte	0x04, 0x10
        /*005a*/ 	.short	(.L_21 - .L_20)
.L_20:
        /*005c*/ 	.word	0x00000100
        /*0060*/ 	.word	0x00000001
        /*0064*/ 	.word	0x00000001


	//----- nvinfo : EIATTR_CBANK_PARAM_SIZE
	.align		4
.L_21:
        /*0068*/ 	.byte	0x03, 0x19
        /*006a*/ 	.short	0x001c


	//----- nvinfo : EIATTR_PARAM_CBANK
	.align		4
        /*006c*/ 	.byte	0x04, 0x0a
        /*006e*/ 	.short	(.L_23 - .L_22)
	.align		4
.L_22:
        /*0070*/ 	.word	index@(.nv.constant0.triton_poi_fused_cat_2)
        /*0074*/ 	.short	0x0210
        /*0076*/ 	.short	0x001c


	//----- nvinfo : EIATTR_SW_WAR
	.align		4
.L_23:
        /*0078*/ 	.byte	0x04, 0x36
        /*007a*/ 	.short	(.L_25 - .L_24)
.L_24:
        /*007c*/ 	.word	0x00000008
.L_25:


//--------------------- .nv.callgraph             --------------------------
	.section	.nv.callgraph,"",@"SHT_CUDA_CALLGRAPH"
	.align	4
	.sectionentsize	8
	.align		4
        /*0000*/ 	.word	0x00000000
	.align		4
        /*0004*/ 	.word	0xffffffff
	.align		4
        /*0008*/ 	.word	0x00000000
	.align		4
        /*000c*/ 	.word	0xfffffffe
	.align		4
        /*0010*/ 	.word	0x00000000
	.align		4
        /*0014*/ 	.word	0xfffffffd
	.align		4
        /*0018*/ 	.word	0x00000000
	.align		4
        /*001c*/ 	.word	0xfffffffc


//--------------------- .text.triton_poi_fused_cat_2 --------------------------
	.section	.text.triton_poi_fused_cat_2,"ax",@progbits
	.align	128
        .global         triton_poi_fused_cat_2
        .type           triton_poi_fused_cat_2,@function
        .size           triton_poi_fused_cat_2,(.L_x_1 - triton_poi_fused_cat_2)
        .other          triton_poi_fused_cat_2,@"STO_CUDA_ENTRY STV_DEFAULT"
triton_poi_fused_cat_2:
.text.triton_poi_fused_cat_2:
[----:B------:R-:W-:Y:S01]  /*0000*/  LDC R1, c[0x0][0x28] ;  /* 0x00000a00ff017b82 */ /* 0x000fe20000000800 */
[----:B------:R-:W1:Y:S01]  /*0010*/  S2R R0, SR_TID.X ;  /* 0x0000000000007919 */ /* 0x000e620000002100 */
[----:B------:R-:W-:Y:S01]  /*0020*/  ULDC.64 UR4, c[0x0][0x218] ;  /* 0x0000860000047ab9 */ /* 0x000fe20000000a00 */
[----:B------:R-:W2:Y:S01]  /*0030*/  S2R R3, SR_CTAID.X ;  /* 0x0000000000037919 */ /* 0x000ea20000002500 */
[----:B-1----:R-:W-:-:S05]  /*0040*/  IMAD.SHL.U32 R0, R0, 0x2, RZ ;  /* 0x0000000200007824 */ /* 0x002fca00078e00ff */
[----:B------:R-:W-:-:S05]  /*0050*/  LOP3.LUT R0, R0, 0x1fe, RZ, 0xc0, !PT ;  /* 0x000001fe00007812 */ /* 0x000fca00078ec0ff */
[----:B--2---:R-:W-:-:S05]  /*0060*/  IMAD R0, R3, 0x200, R0 ;  /* 0x0000020003007824 */ /* 0x004fca00078e0200 */
[----:B------:R-:W-:-:S04]  /*0070*/  SHF.R.S32.HI R3, RZ, 0x1f, R0 ;  /* 0x0000001fff037819 */ /* 0x000fc80000011400 */
[CC--:B------:R-:W-:Y:S02]  /*0080*/  LEA.HI R2, R3.reuse, R0.reuse, RZ, 0xc ;  /* 0x0000000003027211 */ /* 0x0c0fe400078f60ff */
[----:B------:R-:W-:Y:S02]  /*0090*/  LEA.HI R7, R3, R0, RZ, 0x13 ;  /* 0x0000000003077211 */ /* 0x000fe400078f98ff */
[----:B------:R-:W-:Y:S02]  /*00a0*/  SHF.R.S32.HI R4, RZ, 0xc, R2 ;  /* 0x0000000cff047819 */ /* 0x000fe40000011402 */
[----:B------:R-:W-:Y:S02]  /*00b0*/  SHF.R.S32.HI R8, RZ, 0x13, R7 ;  /* 0x00000013ff087819 */ /* 0x000fe40000011407 */
[----:B------:R-:W-:Y:S02]  /*00c0*/  LEA.HI R5, R4, R4, RZ, 0x7 ;  /* 0x0000000404057211 */ /* 0x000fe400078f38ff */
[----:B------:R-:W-:-:S02]  /*00d0*/  LOP3.LUT R3, R2, 0xfffff000, RZ, 0xc0, !PT ;  /* 0xfffff00002037812 */ /* 0x000fc400078ec0ff */
[----:B------:R-:W-:Y:S02]  /*00e0*/  LOP3.LUT R5, R5, 0xffffff80, RZ, 0xc0, !PT ;  /* 0xffffff8005057812 */ /* 0x000fe400078ec0ff */
[----:B------:R-:W-:Y:S01]  /*00f0*/  LOP3.LUT R7, R7, 0xfff80000, RZ, 0xc0, !PT ;  /* 0xfff8000007077812 */ /* 0x000fe200078ec0ff */
[----:B------:R-:W-:Y:S02]  /*0100*/  IMAD.IADD R3, R0, 0x1, -R3 ;  /* 0x0000000100037824 */ /* 0x000fe400078e0a03 */
[----:B------:R-:W-:Y:S02]  /*0110*/  IMAD.IADD R6, R4, 0x1, -R5 ;  /* 0x0000000104067824 */ /* 0x000fe400078e0a05 */
[----:B------:R-:W-:Y:S01]  /*0120*/  IMAD.SHL.U32 R4, R8, 0x20000, RZ ;  /* 0x0002000008047824 */ /* 0x000fe200078e00ff */
[----:B------:R-:W-:Y:S01]  /*0130*/  SHF.R.S32.HI R9, RZ, 0x1f, R3 ;  /* 0x0000001fff097819 */ /* 0x000fe20000011403 */
[C---:B------:R-:W-:Y:S01]  /*0140*/  IMAD.SHL.U32 R2, R6.reuse, 0x1000, RZ ;  /* 0x0000100006027824 */ /* 0x040fe200078e00ff */
[----:B------:R-:W-:Y:S01]  /*0150*/  ISETP.GT.AND P1, PT, R6, 0x5f, PT ;  /* 0x0000005f0600780c */ /* 0x000fe20003f24270 */
[----:B------:R-:W-:Y:S01]  /*0160*/  IMAD.IADD R7, R0, 0x1, -R7 ;  /* 0x0000000100077824 */ /* 0x000fe200078e0a07 */
[----:B------:R-:W-:-:S02]  /*0170*/  SHF.R.S32.HI R5, RZ, 0x1f, R4 ;  /* 0x0000001fff057819 */ /* 0x000fc40000011404 */
[----:B------:R-:W-:Y:S02]  /*0180*/  IADD3 R10, P0, P2, R2, R3, R4 ;  /* 0x00000003020a7210 */ /* 0x000fe40007a1e004 */
[----:B------:R-:W-:Y:S02]  /*0190*/  SHF.R.S32.HI R4, RZ, 0x1f, R2 ;  /* 0x0000001fff047819 */ /* 0x000fe40000011402 */
[----:B------:R-:W1:Y:S02]  /*01a0*/  LDC.64 R2, c[0x0][0x210] ;  /* 0x00008400ff027b82 */ /* 0x000e640000000a00 */
[----:B------:R-:W-:Y:S02]  /*01b0*/  IADD3.X R5, R4, R9, R5, P0, P2 ;  /* 0x0000000904057210 */ /* 0x000fe400007e4405 */
[----:B------:R-:W-:-:S04]  /*01c0*/  LEA R4, P0, R10, UR4, 0x2 ;  /* 0x000000040a047c11 */ /* 0x000fc8000f8010ff */
[----:B------:R-:W-:Y:S02]  /*01d0*/  LEA.HI.X R5, R10, UR5, R5, 0x2, P0 ;  /* 0x000000050a057c11 */ /* 0x000fe400080f1405 */
[----:B------:R-:W-:Y:S01]  /*01e0*/  CS2R R10, SRZ ;  /* 0x00000000000a7805 */ /* 0x000fe2000001ff00 */
[----:B------:R-:W-:Y:S01]  /*01f0*/  ULDC.64 UR4, c[0x0][0x208] ;  /* 0x0000820000047ab9 */ /* 0x000fe20000000a00 */
[----:B------:R-:W-:-:S04]  /*0200*/  ISETP.GE.AND P0, PT, R6, 0x60, PT ;  /* 0x000000600600780c */ /* 0x000fc80003f06270 */
[----:B------:R2:W3:Y:S01]  /*0210*/  @P1 LDG.E.64 R10, desc[UR4][R4.64+-0x180000] ;  /* 0xe8000004040a1981 */ /* 0x0004e2000c1e1b00 */
[----:B------:R-:W-:Y:S01]  /*0220*/  IMAD R7, R8, 0x60000, R7 ;  /* 0x0006000008077824 */ /* 0x000fe200078e0207 */
[----:B------:R-:W-:-:S03]  /*0230*/  CS2R R8, SRZ ;  /* 0x0000000000087805 */ /* 0x000fc6000001ff00 */
[----:B-1----:R-:W-:Y:S02]  /*0240*/  IMAD.WIDE R2, R7, 0x4, R2 ;  /* 0x0000000407027825 */ /* 0x002fe400078e0202 */
[----:B------:R-:W2:Y:S03]  /*0250*/  LDC.64 R6, c[0x0][0x220] ;  /* 0x00008800ff067b82 */ /* 0x000ea60000000a00 */
[----:B------:R-:W4:Y:S01]  /*0260*/  @!P0 LDG.E.64 R8, desc[UR4][R2.64] ;  /* 0x0000000402088981 */ /* 0x000f22000c1e1b00 */
[----:B--2---:R-:W-:Y:S01]  /*0270*/  IMAD.WIDE R4, R0, 0x4, R6 ;  /* 0x0000000400047825 */ /* 0x004fe200078e0206 */
[----:B---3--:R-:W-:Y:S02]  /*0280*/  SEL R10, R10, RZ, P1 ;  /* 0x000000ff0a0a7207 */ /* 0x008fe40000800000 */
[----:B------:R-:W-:Y:S02]  /*0290*/  SEL R11, R11, RZ, P1 ;  /* 0x000000ff0b0b7207 */ /* 0x000fe40000800000 */
[----:B------:R-:W-:-:S02]  /*02a0*/  FSETP.GT.AND P1, PT, R10, RZ, PT ;  /* 0x000000ff0a00720b */ /* 0x000fc40003f24000 */
[----:B------:R-:W-:Y:S02]  /*02b0*/  FSETP.GT.AND P2, PT, R11, RZ, PT ;  /* 0x000000ff0b00720b */ /* 0x000fe40003f44000 */
[----:B----4-:R-:W-:Y:S02]  /*02c0*/  SEL R13, R8, RZ, !P0 ;  /* 0x000000ff080d7207 */ /* 0x010fe40004000000 */
[----:B------:R-:W-:-:S07]  /*02d0*/  SEL R8, R9, RZ, !P0 ;  /* 0x000000ff09087207 */ /* 0x000fce0004000000 */
[----:B------:R-:W-:Y:S02]  /*02e0*/  @!P1 FMUL R10, R10, 0.10000000149011611938 ;  /* 0x3dcccccd0a0a9820 */ /* 0x000fe40000400000 */
[----:B------:R-:W-:-:S03]  /*02f0*/  @!P2 FMUL R11, R11, 0.10000000149011611938 ;  /* 0x3dcccccd0b0ba820 */ /* 0x000fc60000400000 */
[----:B------:R-:W-:Y:S02]  /*0300*/  SEL R10, R13, R10, !P0 ;  /* 0x0000000a0d0a7207 */ /* 0x000fe40004000000 */
[----:B------:R-:W-:-:S05]  /*0310*/  SEL R11, R8, R11, !P0 ;  /* 0x0000000b080b7207 */ /* 0x000fca0004000000 */
[----:B------:R-:W-:Y:S01]  /*0320*/  STG.E.64 desc[UR4][R4.64], R10 ;  /* 0x0000000a04007986 */ /* 0x000fe2000c101b04 */
[----:B------:R-:W-:Y:S05]  /*0330*/  EXIT ;  /* 0x000000000000794d */ /* 0x000fea0003800000 */
.L_x_0:
[----:B------:R-:W-:-:S00]  /*0340*/  BRA `(.L_x_0) ;  /* 0xfffffffc00fc7947 */ /* 0x000fc0000383ffff */
[----:B------:R-:W-:-:S00]  /*0350*/  NOP ;  /* 0x0000000000007918 */ /* 0x000fc00000000000 */
        /* <DEDUP_REMOVED lines=10> */
.L_x_1:


//--------------------- .nv.constant0.triton_poi_fused_cat_2 --------------------------
	.section	.nv.constant0.triton_poi_fused_cat_2,"a",@progbits
	.sectionflags	@""
	.align	4
.nv.constant0.triton_poi_fused_cat_2:
	.zero		556
